//
// Generated by NVIDIA NVVM Compiler
//
// Compiler Build ID: CL-36424714
// Cuda compilation tools, release 13.0, V13.0.88
// Based on NVVM 20.0.0
//

.version 9.0
.target sm_100
.address_size 64

	// .globl	_Z17dev_GPUgridstridePmPjS0_

.visible .entry _Z17dev_GPUgridstridePmPjS0_(
	.param .u64 .ptr .align 1 _Z17dev_GPUgridstridePmPjS0__param_0,
	.param .u64 .ptr .align 1 _Z17dev_GPUgridstridePmPjS0__param_1,
	.param .u64 .ptr .align 1 _Z17dev_GPUgridstridePmPjS0__param_2
)
{
	.reg .pred 	%p<7>;
	.reg .b32 	%r<34>;
	.reg .b64 	%rd<20>;

	ld.param.u64 	%rd13, [_Z17dev_GPUgridstridePmPjS0__param_0];
	ld.param.u64 	%rd14, [_Z17dev_GPUgridstridePmPjS0__param_1];
	ld.param.u64 	%rd15, [_Z17dev_GPUgridstridePmPjS0__param_2];
	cvta.to.global.u64 	%rd1, %rd15;
	mov.u32 	%r16, %tid.x;
	mov.u32 	%r17, %ctaid.x;
	mov.u32 	%r1, %ntid.x;
	mad.lo.s32 	%r32, %r17, %r1, %r16;
	mul.lo.s32 	%r31, %r32, 6;
	add.s32 	%r30, %r31, 5;
	ld.global.u32 	%r33, [%rd1];
	add.s32 	%r18, %r33, -2;
	setp.gt.u32 	%p1, %r30, %r18;
	@%p1 bra 	$L__BB0_12;
	mov.u32 	%r19, %nctaid.x;
	mul.lo.s32 	%r6, %r1, %r19;
	cvta.to.global.u64 	%rd2, %rd13;
	cvta.to.global.u64 	%rd3, %rd14;
$L__BB0_2:
	ld.global.u64 	%rd4, [%rd2];
	cvt.u64.u32 	%rd5, %r30;
	and.b64  	%rd16, %rd4, -4294967296;
	setp.ne.s64 	%p2, %rd16, 0;
	@%p2 bra 	$L__BB0_4;
	cvt.u32.u64 	%r20, %rd5;
	cvt.u32.u64 	%r21, %rd4;
	rem.u32 	%r22, %r21, %r20;
	cvt.u64.u32 	%rd18, %r22;
	bra.uni 	$L__BB0_5;
$L__BB0_4:
	rem.u64 	%rd18, %rd4, %rd5;
$L__BB0_5:
	setp.eq.s64 	%p3, %rd18, 0;
	@%p3 bra 	$L__BB0_10;
	add.s32 	%r23, %r31, 7;
	cvt.u64.u32 	%rd9, %r23;
	setp.ne.s64 	%p4, %rd16, 0;
	@%p4 bra 	$L__BB0_8;
	cvt.u32.u64 	%r24, %rd9;
	cvt.u32.u64 	%r25, %rd4;
	rem.u32 	%r26, %r25, %r24;
	cvt.u64.u32 	%rd19, %r26;
	bra.uni 	$L__BB0_9;
$L__BB0_8:
	rem.u64 	%rd19, %rd4, %rd9;
$L__BB0_9:
	setp.ne.s64 	%p5, %rd19, 0;
	@%p5 bra 	$L__BB0_11;
$L__BB0_10:
	mov.b32 	%r27, 0;
	st.global.u32 	[%rd3], %r27;
	ld.global.u32 	%r33, [%rd1];
$L__BB0_11:
	add.s32 	%r32, %r32, %r6;
	mul.lo.s32 	%r31, %r32, 6;
	add.s32 	%r30, %r31, 5;
	add.s32 	%r28, %r33, -2;
	setp.le.u32 	%p6, %r30, %r28;
	@%p6 bra 	$L__BB0_2;
$L__BB0_12:
	ret;

}
	// .globl	_Z17dev_GPUmonolithicPmPjS0_
.visible .entry _Z17dev_GPUmonolithicPmPjS0_(
	.param .u64 .ptr .align 1 _Z17dev_GPUmonolithicPmPjS0__param_0,
	.param .u64 .ptr .align 1 _Z17dev_GPUmonolithicPmPjS0__param_1,
	.param .u64 .ptr .align 1 _Z17dev_GPUmonolithicPmPjS0__param_2
)
{
	.reg .pred 	%p<6>;
	.reg .b32 	%r<17>;
	.reg .b64 	%rd<20>;

	ld.param.u64 	%rd10, [_Z17dev_GPUmonolithicPmPjS0__param_0];
	ld.param.u64 	%rd11, [_Z17dev_GPUmonolithicPmPjS0__param_1];
	ld.param.u64 	%rd12, [_Z17dev_GPUmonolithicPmPjS0__param_2];
	cvta.to.global.u64 	%rd13, %rd12;
	mov.u32 	%r3, %tid.x;
	mov.u32 	%r4, %ctaid.x;
	mov.u32 	%r5, %ntid.x;
	mad.lo.s32 	%r6, %r4, %r5, %r3;
	mul.lo.s32 	%r1, %r6, 6;
	add.s32 	%r2, %r1, 5;
	ld.global.u32 	%r7, [%rd13];
	add.s32 	%r8, %r7, -2;
	setp.gt.u32 	%p1, %r2, %r8;
	@%p1 bra 	$L__BB1_10;
	cvta.to.global.u64 	%rd14, %rd10;
	ld.global.u64 	%rd1, [%rd14];
	cvt.u64.u32 	%rd2, %r2;
	and.b64  	%rd15, %rd1, -4294967296;
	setp.ne.s64 	%p2, %rd15, 0;
	@%p2 bra 	$L__BB1_3;
	cvt.u32.u64 	%r9, %rd2;
	cvt.u32.u64 	%r10, %rd1;
	rem.u32 	%r11, %r10, %r9;
	cvt.u64.u32 	%rd18, %r11;
	bra.uni 	$L__BB1_4;
$L__BB1_3:
	rem.u64 	%rd18, %rd1, %rd2;
$L__BB1_4:
	setp.eq.s64 	%p3, %rd18, 0;
	@%p3 bra 	$L__BB1_9;
	add.s32 	%r12, %r1, 7;
	cvt.u64.u32 	%rd6, %r12;
	setp.ne.s64 	%p4, %rd15, 0;
	@%p4 bra 	$L__BB1_7;
	cvt.u32.u64 	%r13, %rd6;
	cvt.u32.u64 	%r14, %rd1;
	rem.u32 	%r15, %r14, %r13;
	cvt.u64.u32 	%rd19, %r15;
	bra.uni 	$L__BB1_8;
$L__BB1_7:
	rem.u64 	%rd19, %rd1, %rd6;
$L__BB1_8:
	setp.ne.s64 	%p5, %rd19, 0;
	@%p5 bra 	$L__BB1_10;
$L__BB1_9:
	cvta.to.global.u64 	%rd17, %rd11;
	mov.b32 	%r16, 0;
	st.global.u32 	[%rd17], %r16;
$L__BB1_10:
	ret;

}


// ===== COMPILED SASS (sm_100) =====

	.target	sm_100

	.elftype	@"ET_EXEC"


//--------------------- .note.nv.tkinfo           --------------------------
	.section	.note.nv.tkinfo,"",@"SHT_NOTE"
	.sectionflags	@"SHF_NOTE_NV_TKINFO"
	.tkinfo
        /*0018*/ 	.word	0x00000002
        /*0030*/ 	.string	""
        /*0030*/ 	.string	"ptxas"
        /*0030*/ 	.string	"Cuda compilation tools, release 13.0, V13.0.88"
        /*0030*/ 	.string	"Build cuda_13.0.r13.0/compiler.36424714_0"
        /*0030*/ 	.string	"-arch sm_100 -m 64 "



//--------------------- .note.nv.cuinfo           --------------------------
	.section	.note.nv.cuinfo,"",@"SHT_NOTE"
	.sectionflags	@"SHF_NOTE_NV_CUINFO"
        /*0018*/ 	.short	0x0002
        /*001a*/ 	.short	0x0064
        /*001c*/ 	.short	0x0082
	.zero		2


//--------------------- .nv.info                  --------------------------
	.section	.nv.info,"",@"SHT_CUDA_INFO"
	.align	4


	//----- nvinfo : EIATTR_REGCOUNT
	.align		4
        /*0000*/ 	.byte	0x04, 0x2f
        /*0002*/ 	.short	(.L_1 - .L_0)
	.align		4
.L_0:
        /*0004*/ 	.word	index@(_Z17dev_GPUgridstridePmPjS0_)
        /*0008*/ 	.word	0x00000016


	//----- nvinfo : EIATTR_FRAME_SIZE
	.align		4
.L_1:
        /*000c*/ 	.byte	0x04, 0x11
        /*000e*/ 	.short	(.L_3 - .L_2)
	.align		4
.L_2:
        /*0010*/ 	.word	index@($__internal_1_$__cuda_sm20_rem_u64)
        /*0014*/ 	.word	0x00000000


	//----- nvinfo : EIATTR_FRAME_SIZE
	.align		4
.L_3:
        /*0018*/ 	.byte	0x04, 0x11
        /*001a*/ 	.short	(.L_5 - .L_4)
	.align		4
.L_4:
        /*001c*/ 	.word	index@(_Z17dev_GPUgridstridePmPjS0_)
        /*0020*/ 	.word	0x00000000


	//----- nvinfo : EIATTR_REGCOUNT
	.align		4
.L_5:
        /*0024*/ 	.byte	0x04, 0x2f
        /*0026*/ 	.short	(.L_7 - .L_6)
	.align		4
.L_6:
        /*0028*/ 	.word	index@(_Z17dev_GPUmonolithicPmPjS0_)
        /*002c*/ 	.word	0x00000014


	//----- nvinfo : EIATTR_FRAME_SIZE
	.align		4
.L_7:
        /*0030*/ 	.byte	0x04, 0x11
        /*0032*/ 	.short	(.L_9 - .L_8)
	.align		4
.L_8:
        /*0034*/ 	.word	index@($__internal_0_$__cuda_sm20_rem_u64)
        /*0038*/ 	.word	0x00000000


	//----- nvinfo : EIATTR_FRAME_SIZE
	.align		4
.L_9:
        /*003c*/ 	.byte	0x04, 0x11
        /*003e*/ 	.short	(.L_11 - .L_10)
	.align		4
.L_10:
        /*0040*/ 	.word	index@(_Z17dev_GPUmonolithicPmPjS0_)
        /*0044*/ 	.word	0x00000000


	//----- nvinfo : EIATTR_MIN_STACK_SIZE
	.align		4
.L_11:
        /*0048*/ 	.byte	0x04, 0x12
        /*004a*/ 	.short	(.L_13 - .L_12)
	.align		4
.L_12:
        /*004c*/ 	.word	index@(_Z17dev_GPUmonolithicPmPjS0_)
        /*0050*/ 	.word	0x00000000


	//----- nvinfo : EIATTR_MIN_STACK_SIZE
	.align		4
.L_13:
        /*0054*/ 	.byte	0x04, 0x12
        /*0056*/ 	.short	(.L_15 - .L_14)
	.align		4
.L_14:
        /*0058*/ 	.word	index@(_Z17dev_GPUgridstridePmPjS0_)
        /*005c*/ 	.word	0x00000000
.L_15:


//--------------------- .nv.compat                --------------------------
	.section	.nv.compat,"",@"SHT_CUDA_COMPAT_INFO"
	.align	4
        /*0000*/ 	.byte	0x02, 0x09, 0x00, 0x00, 0x02, 0x02, 0x01, 0x00, 0x02, 0x05, 0x05, 0x00, 0x03, 0x07, 0x01, 0x01
        /*0010*/ 	.byte	0x02, 0x03, 0x00, 0x00, 0x02, 0x06, 0x01, 0x00, 0x04, 0x0b, 0x08, 0x00, 0x09, 0x00, 0x00, 0x00
        /*0020*/ 	.byte	0x00, 0x00, 0x00, 0x00


//--------------------- .nv.info._Z17dev_GPUmonolithicPmPjS0_ --------------------------
	.section	.nv.info._Z17dev_GPUmonolithicPmPjS0_,"",@"SHT_CUDA_INFO"
	.sectionflags	@""
	.align	4


	//----- nvinfo : EIATTR_CUDA_API_VERSION
	.align		4
        /*0000*/ 	.byte	0x04, 0x37
        /*0002*/ 	.short	(.L_17 - .L_16)
.L_16:
        /*0004*/ 	.word	0x00000082


	//----- nvinfo : EIATTR_KPARAM_INFO
	.align		4
.L_17:
        /*0008*/ 	.byte	0x04, 0x17
        /*000a*/ 	.short	(.L_19 - .L_18)
.L_18:
        /*000c*/ 	.word	0x00000000
        /*0010*/ 	.short	0x0002
        /*0012*/ 	.short	0x0010
        /*0014*/ 	.byte	0x00, 0xf5, 0x21, 0x00


	//----- nvinfo : EIATTR_KPARAM_INFO
	.align		4
.L_19:
        /*0018*/ 	.byte	0x04, 0x17
        /*001a*/ 	.short	(.L_21 - .L_20)
.L_20:
        /*001c*/ 	.word	0x00000000
        /*0020*/ 	.short	0x0001
        /*0022*/ 	.short	0x0008
        /*0024*/ 	.byte	0x00, 0xf5, 0x21, 0x00


	//----- nvinfo : EIATTR_KPARAM_INFO
	.align		4
.L_21:
        /*0028*/ 	.byte	0x04, 0x17
        /*002a*/ 	.short	(.L_23 - .L_22)
.L_22:
        /*002c*/ 	.word	0x00000000
        /*0030*/ 	.short	0x0000
        /*0032*/ 	.short	0x0000
        /*0034*/ 	.byte	0x00, 0xf5, 0x21, 0x00


	//----- nvinfo : EIATTR_SPARSE_MMA_MASK
	.align		4
.L_23:
        /*0038*/ 	.byte	0x03, 0x50
        /*003a*/ 	.short	0x0000


	//----- nvinfo : EIATTR_MAXREG_COUNT
	.align		4
        /*003c*/ 	.byte	0x03, 0x1b
        /*003e*/ 	.short	0x00ff


	//----- nvinfo : EIATTR_MERCURY_ISA_VERSION
	.align		4
        /*0040*/ 	.byte	0x03, 0x5f
        /*0042*/ 	.short	0x0101


	//----- nvinfo : EIATTR_VRC_CTA_INIT_COUNT
	.align		4
        /*0044*/ 	.byte	0x02, 0x4a
	.zero		1
	.zero		1


	//----- nvinfo : EIATTR_EXIT_INSTR_OFFSETS
	.align		4
        /*0048*/ 	.byte	0x04, 0x1c
        /*004a*/ 	.short	(.L_25 - .L_24)


	//   ....[0]....
.L_24:
        /*004c*/ 	.word	0x000000c0


	//   ....[1]....
        /*0050*/ 	.word	0x00000490


	//   ....[2]....
        /*0054*/ 	.word	0x000004d0


	//----- nvinfo : EIATTR_CRS_STACK_SIZE
	.align		4
.L_25:
        /*0058*/ 	.byte	0x04, 0x1e
        /*005a*/ 	.short	(.L_27 - .L_26)
.L_26:
        /*005c*/ 	.word	0x00000000


	//----- nvinfo : EIATTR_CBANK_PARAM_SIZE
	.align		4
.L_27:
        /*0060*/ 	.byte	0x03, 0x19
        /*0062*/ 	.short	0x0018


	//----- nvinfo : EIATTR_PARAM_CBANK
	.align		4
        /*0064*/ 	.byte	0x04, 0x0a
        /*0066*/ 	.short	(.L_29 - .L_28)
	.align		4
.L_28:
        /*0068*/ 	.word	index@(.nv.constant0._Z17dev_GPUmonolithicPmPjS0_)
        /*006c*/ 	.short	0x0380
        /*006e*/ 	.short	0x0018


	//----- nvinfo : EIATTR_SW_WAR
	.align		4
.L_29:
        /*0070*/ 	.byte	0x04, 0x36
        /*0072*/ 	.short	(.L_31 - .L_30)
.L_30:
        /*0074*/ 	.word	0x00000008
.L_31:


//--------------------- .nv.info._Z17dev_GPUgridstridePmPjS0_ --------------------------
	.section	.nv.info._Z17dev_GPUgridstridePmPjS0_,"",@"SHT_CUDA_INFO"
	.sectionflags	@""
	.align	4


	//----- nvinfo : EIATTR_CUDA_API_VERSION
	.align		4
        /*0000*/ 	.byte	0x04, 0x37
        /*0002*/ 	.short	(.L_33 - .L_32)
.L_32:
        /*0004*/ 	.word	0x00000082


	//----- nvinfo : EIATTR_KPARAM_INFO
	.align		4
.L_33:
        /*0008*/ 	.byte	0x04, 0x17
        /*000a*/ 	.short	(.L_35 - .L_34)
.L_34:
        /*000c*/ 	.word	0x00000000
        /*0010*/ 	.short	0x0002
        /*0012*/ 	.short	0x0010
        /*0014*/ 	.byte	0x00, 0xf5, 0x21, 0x00


	//----- nvinfo : EIATTR_KPARAM_INFO
	.align		4
.L_35:
        /*0018*/ 	.byte	0x04, 0x17
        /*001a*/ 	.short	(.L_37 - .L_36)
.L_36:
        /*001c*/ 	.word	0x00000000
        /*0020*/ 	.short	0x0001
        /*0022*/ 	.short	0x0008
        /*0024*/ 	.byte	0x00, 0xf5, 0x21, 0x00


	//----- nvinfo : EIATTR_KPARAM_INFO
	.align		4
.L_37:
        /*0028*/ 	.byte	0x04, 0x17
        /*002a*/ 	.short	(.L_39 - .L_38)
.L_38:
        /*002c*/ 	.word	0x00000000
        /*0030*/ 	.short	0x0000
        /*0032*/ 	.short	0x0000
        /*0034*/ 	.byte	0x00, 0xf5, 0x21, 0x00


	//----- nvinfo : EIATTR_SPARSE_MMA_MASK
	.align		4
.L_39:
        /*0038*/ 	.byte	0x03, 0x50
        /*003a*/ 	.short	0x0000


	//----- nvinfo : EIATTR_MAXREG_COUNT
	.align		4
        /*003c*/ 	.byte	0x03, 0x1b
        /*003e*/ 	.short	0x00ff


	//----- nvinfo : EIATTR_MERCURY_ISA_VERSION
	.align		4
        /*0040*/ 	.byte	0x03, 0x5f
        /*0042*/ 	.short	0x0101


	//----- nvinfo : EIATTR_VRC_CTA_INIT_COUNT
	.align		4
        /*0044*/ 	.byte	0x02, 0x4a
	.zero		1
	.zero		1


	//----- nvinfo : EIATTR_EXIT_INSTR_OFFSETS
	.align		4
        /*0048*/ 	.byte	0x04, 0x1c
        /*004a*/ 	.short	(.L_41 - .L_40)


	//   ....[0]....
.L_40:
        /*004c*/ 	.word	0x000000c0


	//   ....[1]....
        /*0050*/ 	.word	0x00000590


	//----- nvinfo : EIATTR_CRS_STACK_SIZE
	.align		4
.L_41:
        /*0054*/ 	.byte	0x04, 0x1e
        /*0056*/ 	.short	(.L_43 - .L_42)
.L_42:
        /*0058*/ 	.word	0x00000000


	//----- nvinfo : EIATTR_CBANK_PARAM_SIZE
	.align		4
.L_43:
        /*005c*/ 	.byte	0x03, 0x19
        /*005e*/ 	.short	0x0018


	//----- nvinfo : EIATTR_PARAM_CBANK
	.align		4
        /*0060*/ 	.byte	0x04, 0x0a
        /*0062*/ 	.short	(.L_45 - .L_44)
	.align		4
.L_44:
        /*0064*/ 	.word	index@(.nv.constant0._Z17dev_GPUgridstridePmPjS0_)
        /*0068*/ 	.short	0x0380
        /*006a*/ 	.short	0x0018


	//----- nvinfo : EIATTR_SW_WAR
	.align		4
.L_45:
        /*006c*/ 	.byte	0x04, 0x36
        /*006e*/ 	.short	(.L_47 - .L_46)
.L_46:
        /*0070*/ 	.word	0x00000008
.L_47:


//--------------------- .nv.callgraph             --------------------------
	.section	.nv.callgraph,"",@"SHT_CUDA_CALLGRAPH"
	.align	4
	.sectionentsize	8
	.align		4
        /*0000*/ 	.word	0x00000000
	.align		4
        /*0004*/ 	.word	0xffffffff
	.align		4
        /*0008*/ 	.word	0x00000000
	.align		4
        /*000c*/ 	.word	0xfffffffe
	.align		4
        /*0010*/ 	.word	0x00000000
	.align		4
        /*0014*/ 	.word	0xfffffffd
	.align		4
        /*0018*/ 	.word	0x00000000
	.align		4
        /*001c*/ 	.word	0xfffffffc


//--------------------- .text._Z17dev_GPUmonolithicPmPjS0_ --------------------------
	.section	.text._Z17dev_GPUmonolithicPmPjS0_,"ax",@progbits
	.align	128
        .global         _Z17dev_GPUmonolithicPmPjS0_
        .type           _Z17dev_GPUmonolithicPmPjS0_,@function
        .size           _Z17dev_GPUmonolithicPmPjS0_,(.L_x_17 - _Z17dev_GPUmonolithicPmPjS0_)
        .other          _Z17dev_GPUmonolithicPmPjS0_,@"STO_CUDA_ENTRY STV_DEFAULT"
_Z17dev_GPUmonolithicPmPjS0_:
.text._Z17dev_GPUmonolithicPmPjS0_:
[----:B------:R-:W-:Y:S08]  /*0000*/  LDC R1, c[0x0][0x37c] ;  /* 0x0000df00ff017b82 */ /* 0x000ff00000000800 */
[----:B------:R-:W0:Y:S01]  /*0010*/  LDC.64 R2, c[0x0][0x390] ;  /* 0x0000e400ff027b82 */ /* 0x000e220000000a00 */
[----:B------:R-:W0:Y:S02]  /*0020*/  LDCU.64 UR6, c[0x0][0x358] ;  /* 0x00006b00ff0677ac */ /* 0x000e240008000a00 */
[----:B0-----:R-:W2:Y:S05]  /*0030*/  LDG.E R2, desc[UR6][R2.64] ;  /* 0x0000000602027981 */ /* 0x001eaa000c1e1900 */
[----:B------:R-:W0:Y:S01]  /*0040*/  S2UR UR4, SR_CTAID.X ;  /* 0x00000000000479c3 */ /* 0x000e220000002500 */
[----:B------:R-:W0:Y:S07]  /*0050*/  S2R R0, SR_TID.X ;  /* 0x0000000000007919 */ /* 0x000e2e0000002100 */
[----:B------:R-:W0:Y:S02]  /*0060*/  LDC R5, c[0x0][0x360] ;  /* 0x0000d800ff057b82 */ /* 0x000e240000000800 */
[----:B0-----:R-:W-:-:S04]  /*0070*/  IMAD R0, R5, UR4, R0 ;  /* 0x0000000405007c24 */ /* 0x001fc8000f8e0200 */
[----:B------:R-:W-:-:S04]  /*0080*/  IMAD R0, R0, 0x6, RZ ;  /* 0x0000000600007824 */ /* 0x000fc800078e02ff */
[----:B------:R-:W-:Y:S02]  /*0090*/  VIADD R7, R0, 0x5 ;  /* 0x0000000500077836 */ /* 0x000fe40000000000 */
[----:B--2---:R-:W-:-:S05]  /*00a0*/  VIADD R4, R2, 0xfffffffe ;  /* 0xfffffffe02047836 */ /* 0x004fca0000000000 */
[----:B------:R-:W-:-:S13]  /*00b0*/  ISETP.GT.U32.AND P0, PT, R7, R4, PT ;  /* 0x000000040700720c */ /* 0x000fda0003f04070 */
[----:B------:R-:W-:Y:S05]  /*00c0*/  @P0 EXIT ;  /* 0x000000000000094d */ /* 0x000fea0003800000 */
[----:B------:R-:W0:Y:S02]  /*00d0*/  LDC.64 R2, c[0x0][0x380] ;  /* 0x0000e000ff027b82 */ /* 0x000e240000000a00 */
[----:B0-----:R-:W2:Y:S01]  /*00e0*/  LDG.E.64 R2, desc[UR6][R2.64] ;  /* 0x0000000602027981 */ /* 0x001ea2000c1e1b00 */
[----:B------:R-:W-:Y:S01]  /*00f0*/  UMOV UR4, URZ ;  /* 0x000000ff00047c82 */ /* 0x000fe20008000000 */
[----:B--2---:R-:W-:-:S13]  /*0100*/  ISETP.NE.AND.EX P0, PT, R3, RZ, PT, !PT ;  /* 0x000000ff0300720c */ /* 0x004fda0003f053f0 */
[----:B------:R-:W-:Y:S05]  /*0110*/  @P0 BRA `(.L_x_0) ;  /* 0x0000000000500947 */ /* 0x000fea0003800000 */
[----:B------:R-:W0:Y:S01]  /*0120*/  I2F.U32.RP R6, R7 ;  /* 0x0000000700067306 */ /* 0x000e220000209000 */
[----:B------:R-:W-:Y:S01]  /*0130*/  IMAD.MOV R9, RZ, RZ, -R7 ;  /* 0x000000ffff097224 */ /* 0x000fe200078e0a07 */
[----:B------:R-:W-:-:S06]  /*0140*/  ISETP.NE.U32.AND P1, PT, R7, RZ, PT ;  /* 0x000000ff0700720c */ /* 0x000fcc0003f25070 */
[----:B0-----:R-:W0:Y:S02]  /*0150*/  MUFU.RCP R6, R6 ;  /* 0x0000000600067308 */ /* 0x001e240000001000 */
[----:B0-----:R-:W-:-:S06]  /*0160*/  IADD3 R4, PT, PT, R6, 0xffffffe, RZ ;  /* 0x0ffffffe06047810 */ /* 0x001fcc0007ffe0ff */
[----:B------:R0:W1:Y:S02]  /*0170*/  F2I.FTZ.U32.TRUNC.NTZ R5, R4 ;  /* 0x0000000400057305 */ /* 0x000064000021f000 */
[----:B0-----:R-:W-:Y:S02]  /*0180*/  IMAD.MOV.U32 R4, RZ, RZ, RZ ;  /* 0x000000ffff047224 */ /* 0x001fe400078e00ff */
[----:B-1----:R-:W-:-:S04]  /*0190*/  IMAD R9, R9, R5, RZ ;  /* 0x0000000509097224 */ /* 0x002fc800078e02ff */
[----:B------:R-:W-:-:S06]  /*01a0*/  IMAD.HI.U32 R5, R5, R9, R4 ;  /* 0x0000000905057227 */ /* 0x000fcc00078e0004 */
[----:B------:R-:W-:-:S05]  /*01b0*/  IMAD.HI.U32 R5, R5, R2, RZ ;  /* 0x0000000205057227 */ /* 0x000fca00078e00ff */
[----:B------:R-:W-:-:S05]  /*01c0*/  IADD3 R5, PT, PT, -R5, RZ, RZ ;  /* 0x000000ff05057210 */ /* 0x000fca0007ffe1ff */
[----:B------:R-:W-:-:S05]  /*01d0*/  IMAD R8, R7, R5, R2 ;  /* 0x0000000507087224 */ /* 0x000fca00078e0202 */
[----:B------:R-:W-:-:S13]  /*01e0*/  ISETP.GE.U32.AND P0, PT, R8, R7, PT ;  /* 0x000000070800720c */ /* 0x000fda0003f06070 */
[----:B------:R-:W-:-:S05]  /*01f0*/  @P0 IMAD.IADD R8, R8, 0x1, -R7 ;  /* 0x0000000108080824 */ /* 0x000fca00078e0a07 */
[----:B------:R-:W-:-:S13]  /*0200*/  ISETP.GE.U32.AND P0, PT, R8, R7, PT ;  /* 0x000000070800720c */ /* 0x000fda0003f06070 */
[----:B------:R-:W-:Y:S01]  /*0210*/  @P0 IMAD.IADD R8, R8, 0x1, -R7 ;  /* 0x0000000108080824 */ /* 0x000fe200078e0a07 */
[----:B------:R-:W-:-:S04]  /*0220*/  @!P1 LOP3.LUT R8, RZ, R7, RZ, 0x33, !PT ;  /* 0x00000007ff089212 */ /* 0x000fc800078e33ff */
[----:B------:R-:W-:-:S04]  /*0230*/  ISETP.NE.U32.AND P0, PT, R8, RZ, PT ;  /* 0x000000ff0800720c */ /* 0x000fc80003f05070 */
[----:B------:R-:W-:Y:S01]  /*0240*/  ISETP.NE.AND.EX P0, PT, RZ, RZ, PT, P0 ;  /* 0x000000ffff00720c */ /* 0x000fe20003f05300 */
[----:B------:R-:W-:-:S12]  /*0250*/  BRA `(.L_x_1) ;  /* 0x0000000000147947 */ /* 0x000fd80003800000 */
.L_x_0:
[----:B------:R-:W-:Y:S02]  /*0260*/  MOV R4, R7 ;  /* 0x0000000700047202 */ /* 0x000fe40000000f00 */
[----:B------:R-:W-:-:S07]  /*0270*/  MOV R6, 0x290 ;  /* 0x0000029000067802 */ /* 0x000fce0000000f00 */
[----:B------:R-:W-:Y:S05]  /*0280*/  CALL.REL.NOINC `($__internal_0_$__cuda_sm20_rem_u64) ;  /* 0x0000000000947944 */ /* 0x000fea0003c00000 */
[----:B------:R-:W-:-:S04]  /*0290*/  ISETP.NE.U32.AND P0, PT, R4, RZ, PT ;  /* 0x000000ff0400720c */ /* 0x000fc80003f05070 */
[----:B------:R-:W-:-:S13]  /*02a0*/  ISETP.NE.AND.EX P0, PT, R5, RZ, PT, P0 ;  /* 0x000000ff0500720c */ /* 0x000fda0003f05300 */
.L_x_1:
[----:B------:R-:W-:Y:S04]  /*02b0*/  BSSY.RECONVERGENT B0, `(.L_x_2) ;  /* 0x000001f000007945 */ /* 0x000fe80003800200 */
[----:B------:R-:W-:Y:S05]  /*02c0*/  @!P0 BRA `(.L_x_3) ;  /* 0x0000000000748947 */ /* 0x000fea0003800000 */
[----:B------:R-:W-:Y:S01]  /*02d0*/  ISETP.NE.AND.EX P0, PT, R3, RZ, PT, !PT ;  /* 0x000000ff0300720c */ /* 0x000fe20003f053f0 */
[----:B------:R-:W-:-:S12]  /*02e0*/  VIADD R7, R0, 0x7 ;  /* 0x0000000700077836 */ /* 0x000fd80000000000 */
[----:B------:R-:W-:Y:S05]  /*02f0*/  @P0 BRA `(.L_x_4) ;  /* 0x0000000000500947 */ /* 0x000fea0003800000 */
[----:B------:R-:W0:Y:S01]  /*0300*/  I2F.U32.RP R0, R7 ;  /* 0x0000000700007306 */ /* 0x000e220000209000 */
[----:B------:R-:W-:Y:S02]  /*0310*/  IADD3 R3, PT, PT, RZ, -R7, RZ ;  /* 0x80000007ff037210 */ /* 0x000fe40007ffe0ff */
[----:B------:R-:W-:-:S05]  /*0320*/  ISETP.NE.U32.AND P1, PT, R7, RZ, PT ;  /* 0x000000ff0700720c */ /* 0x000fca0003f25070 */
[----:B0-----:R-:W0:Y:S02]  /*0330*/  MUFU.RCP R0, R0 ;  /* 0x0000000000007308 */ /* 0x001e240000001000 */
[----:B0-----:R-:W-:-:S06]  /*0340*/  VIADD R4, R0, 0xffffffe ;  /* 0x0ffffffe00047836 */ /* 0x001fcc0000000000 */
[----:B------:R0:W1:Y:S02]  /*0350*/  F2I.FTZ.U32.TRUNC.NTZ R5, R4 ;  /* 0x0000000400057305 */ /* 0x000064000021f000 */
[----:B0-----:R-:W-:Y:S02]  /*0360*/  IMAD.MOV.U32 R4, RZ, RZ, RZ ;  /* 0x000000ffff047224 */ /* 0x001fe400078e00ff */
[----:B-1----:R-:W-:-:S04]  /*0370*/  IMAD R3, R3, R5, RZ ;  /* 0x0000000503037224 */ /* 0x002fc800078e02ff */
[----:B------:R-:W-:-:S06]  /*0380*/  IMAD.HI.U32 R5, R5, R3, R4 ;  /* 0x0000000305057227 */ /* 0x000fcc00078e0004 */
[----:B------:R-:W-:-:S04]  /*0390*/  IMAD.HI.U32 R5, R5, R2, RZ ;  /* 0x0000000205057227 */ /* 0x000fc800078e00ff */
[----:B------:R-:W-:-:S04]  /*03a0*/  IMAD.MOV R5, RZ, RZ, -R5 ;  /* 0x000000ffff057224 */ /* 0x000fc800078e0a05 */
[----:B------:R-:W-:-:S05]  /*03b0*/  IMAD R2, R7, R5, R2 ;  /* 0x0000000507027224 */ /* 0x000fca00078e0202 */
[----:B------:R-:W-:-:S13]  /*03c0*/  ISETP.GE.U32.AND P0, PT, R2, R7, PT ;  /* 0x000000070200720c */ /* 0x000fda0003f06070 */
[----:B------:R-:W-:-:S04]  /*03d0*/  @P0 IADD3 R2, PT, PT, -R7, R2, RZ ;  /* 0x0000000207020210 */ /* 0x000fc80007ffe1ff */
[----:B------:R-:W-:-:S13]  /*03e0*/  ISETP.GE.U32.AND P0, PT, R2, R7, PT ;  /* 0x000000070200720c */ /* 0x000fda0003f06070 */
[----:B------:R-:W-:Y:S01]  /*03f0*/  @P0 IMAD.IADD R2, R2, 0x1, -R7 ;  /* 0x0000000102020824 */ /* 0x000fe200078e0a07 */
[----:B------:R-:W-:-:S04]  /*0400*/  @!P1 LOP3.LUT R2, RZ, R7, RZ, 0x33, !PT ;  /* 0x00000007ff029212 */ /* 0x000fc800078e33ff */
[----:B------:R-:W-:-:S04]  /*0410*/  ISETP.NE.U32.AND P0, PT, R2, RZ, PT ;  /* 0x000000ff0200720c */ /* 0x000fc80003f05070 */
[----:B------:R-:W-:Y:S01]  /*0420*/  ISETP.NE.AND.EX P0, PT, RZ, RZ, PT, P0 ;  /* 0x000000ffff00720c */ /* 0x000fe20003f05300 */
[----:B------:R-:W-:-:S12]  /*0430*/  BRA `(.L_x_5) ;  /* 0x0000000000147947 */ /* 0x000fd80003800000 */
.L_x_4:
[----:B------:R-:W-:Y:S01]  /*0440*/  IMAD.MOV.U32 R4, RZ, RZ, R7 ;  /* 0x000000ffff047224 */ /* 0x000fe200078e0007 */
[----:B------:R-:W-:-:S07]  /*0450*/  MOV R6, 0x470 ;  /* 0x0000047000067802 */ /* 0x000fce0000000f00 */
[----:B------:R-:W-:Y:S05]  /*0460*/  CALL.REL.NOINC `($__internal_0_$__cuda_sm20_rem_u64) ;  /* 0x00000000001c7944 */ /* 0x000fea0003c00000 */
[----:B------:R-:W-:-:S04]  /*0470*/  ISETP.NE.U32.AND P0, PT, R4, RZ, PT ;  /* 0x000000ff0400720c */ /* 0x000fc80003f05070 */
[----:B------:R-:W-:-:S13]  /*0480*/  ISETP.NE.AND.EX P0, PT, R5, RZ, PT, P0 ;  /* 0x000000ff0500720c */ /* 0x000fda0003f05300 */
.L_x_5:
[----:B------:R-:W-:Y:S05]  /*0490*/  @P0 EXIT ;  /* 0x000000000000094d */ /* 0x000fea0003800000 */
.L_x_3:
[----:B------:R-:W-:Y:S05]  /*04a0*/  BSYNC.RECONVERGENT B0 ;  /* 0x0000000000007941 */ /* 0x000fea0003800200 */
.L_x_2:
[----:B------:R-:W0:Y:S02]  /*04b0*/  LDC.64 R2, c[0x0][0x388] ;  /* 0x0000e200ff027b82 */ /* 0x000e240000000a00 */
[----:B0-----:R-:W-:Y:S01]  /*04c0*/  STG.E desc[UR6][R2.64], RZ ;  /* 0x000000ff02007986 */ /* 0x001fe2000c101906 */
[----:B------:R-:W-:Y:S05]  /*04d0*/  EXIT ;  /* 0x000000000000794d */ /* 0x000fea0003800000 */
        .weak           $__internal_0_$__cuda_sm20_rem_u64
        .type           $__internal_0_$__cuda_sm20_rem_u64,@function
        .size           $__internal_0_$__cuda_sm20_rem_u64,(.L_x_17 - $__internal_0_$__cuda_sm20_rem_u64)
$__internal_0_$__cuda_sm20_rem_u64:
[----:B------:R-:W-:-:S06]  /*04e0*/  MOV R5, UR4 ;  /* 0x0000000400057c02 */ /* 0x000fcc0008000f00 */
[----:B------:R-:W0:Y:S08]  /*04f0*/  I2F.U64.RP R5, R4 ;  /* 0x0000000400057312 */ /* 0x000e300000309000 */
[----:B0-----:R-:W0:Y:S02]  /*0500*/  MUFU.RCP R7, R5 ;  /* 0x0000000500077308 */ /* 0x001e240000001000 */
[----:B0-----:R-:W-:-:S06]  /*0510*/  VIADD R7, R7, 0x1ffffffe ;  /* 0x1ffffffe07077836 */ /* 0x001fcc0000000000 */
[----:B------:R-:W0:Y:S02]  /*0520*/  F2I.U64.TRUNC R8, R7 ;  /* 0x0000000700087311 */ /* 0x000e24000020d800 */
[----:B0-----:R-:W-:-:S04]  /*0530*/  IMAD.WIDE.U32 R10, R8, R4, RZ ;  /* 0x00000004080a7225 */ /* 0x001fc800078e00ff */
[----:B------:R-:W-:Y:S01]  /*0540*/  IMAD R11, R8, UR4, R11 ;  /* 0x00000004080b7c24 */ /* 0x000fe2000f8e020b */
[----:B------:R-:W-:-:S03]  /*0550*/  IADD3 R13, P0, PT, RZ, -R10, RZ ;  /* 0x8000000aff0d7210 */ /* 0x000fc60007f1e0ff */
[----:B------:R-:W-:Y:S02]  /*0560*/  IMAD R11, R9, R4, R11 ;  /* 0x00000004090b7224 */ /* 0x000fe400078e020b */
[----:B------:R-:W-:-:S04]  /*0570*/  IMAD.HI.U32 R10, R8, R13, RZ ;  /* 0x0000000d080a7227 */ /* 0x000fc800078e00ff */
[----:B------:R-:W-:Y:S01]  /*0580*/  IMAD.X R15, RZ, RZ, ~R11, P0 ;  /* 0x000000ffff0f7224 */ /* 0x000fe200000e0e0b */
[----:B------:R-:W-:-:S03]  /*0590*/  MOV R11, R8 ;  /* 0x00000008000b7202 */ /* 0x000fc60000000f00 */
[-C--:B------:R-:W-:Y:S02]  /*05a0*/  IMAD R17, R9, R15.reuse, RZ ;  /* 0x0000000f09117224 */ /* 0x080fe400078e02ff */
[----:B------:R-:W-:-:S04]  /*05b0*/  IMAD.WIDE.U32 R10, P0, R8, R15, R10 ;  /* 0x0000000f080a7225 */ /* 0x000fc8000780000a */
[----:B------:R-:W-:-:S04]  /*05c0*/  IMAD.HI.U32 R5, R9, R15, RZ ;  /* 0x0000000f09057227 */ /* 0x000fc800078e00ff */
[----:B------:R-:W-:-:S04]  /*05d0*/  IMAD.HI.U32 R10, P1, R9, R13, R10 ;  /* 0x0000000d090a7227 */ /* 0x000fc8000782000a */
[----:B------:R-:W-:Y:S01]  /*05e0*/  IMAD.X R5, R5, 0x1, R9, P0 ;  /* 0x0000000105057824 */ /* 0x000fe200000e0609 */
[----:B------:R-:W-:-:S04]  /*05f0*/  IADD3 R11, P2, PT, R17, R10, RZ ;  /* 0x0000000a110b7210 */ /* 0x000fc80007f5e0ff */
[----:B------:R-:W-:Y:S01]  /*0600*/  IADD3.X R5, PT, PT, RZ, RZ, R5, P2, P1 ;  /* 0x000000ffff057210 */ /* 0x000fe200017e2405 */
[----:B------:R-:W-:-:S04]  /*0610*/  IMAD.WIDE.U32 R8, R11, R4, RZ ;  /* 0x000000040b087225 */ /* 0x000fc800078e00ff */
[----:B------:R-:W-:Y:S01]  /*0620*/  IMAD R7, R11, UR4, R9 ;  /* 0x000000040b077c24 */ /* 0x000fe2000f8e0209 */
[----:B------:R-:W-:-:S03]  /*0630*/  IADD3 R9, P0, PT, RZ, -R8, RZ ;  /* 0x80000008ff097210 */ /* 0x000fc60007f1e0ff */
[----:B------:R-:W-:Y:S02]  /*0640*/  IMAD R7, R5, R4, R7 ;  /* 0x0000000405077224 */ /* 0x000fe400078e0207 */
[----:B------:R-:W-:-:S04]  /*0650*/  IMAD.HI.U32 R10, R11, R9, RZ ;  /* 0x000000090b0a7227 */ /* 0x000fc800078e00ff */
[----:B------:R-:W-:-:S04]  /*0660*/  IMAD.X R8, RZ, RZ, ~R7, P0 ;  /* 0x000000ffff087224 */ /* 0x000fc800000e0e07 */
[----:B------:R-:W-:-:S04]  /*0670*/  IMAD.WIDE.U32 R10, P0, R11, R8, R10 ;  /* 0x000000080b0a7225 */ /* 0x000fc8000780000a */
[C---:B------:R-:W-:Y:S02]  /*0680*/  IMAD R12, R5.reuse, R8, RZ ;  /* 0x00000008050c7224 */ /* 0x040fe400078e02ff */
[----:B------:R-:W-:-:S04]  /*0690*/  IMAD.HI.U32 R7, P1, R5, R9, R10 ;  /* 0x0000000905077227 */ /* 0x000fc8000782000a */
[----:B------:R-:W-:Y:S01]  /*06a0*/  IMAD.HI.U32 R8, R5, R8, RZ ;  /* 0x0000000805087227 */ /* 0x000fe200078e00ff */
[----:B------:R-:W-:-:S03]  /*06b0*/  IADD3 R7, P2, PT, R12, R7, RZ ;  /* 0x000000070c077210 */ /* 0x000fc60007f5e0ff */
[----:B------:R-:W-:Y:S01]  /*06c0*/  IMAD.MOV.U32 R9, RZ, RZ, RZ ;  /* 0x000000ffff097224 */ /* 0x000fe200078e00ff */
[----:B------:R-:W-:Y:S01]  /*06d0*/  IADD3.X R5, PT, PT, R8, R5, RZ, P0, !PT ;  /* 0x0000000508057210 */ /* 0x000fe200007fe4ff */
[----:B------:R-:W-:-:S03]  /*06e0*/  IMAD.HI.U32 R8, R7, R2, RZ ;  /* 0x0000000207087227 */ /* 0x000fc600078e00ff */
[----:B------:R-:W-:Y:S01]  /*06f0*/  IADD3.X R5, PT, PT, RZ, RZ, R5, P2, P1 ;  /* 0x000000ffff057210 */ /* 0x000fe200017e2405 */
[----:B------:R-:W-:-:S04]  /*0700*/  IMAD.WIDE.U32 R8, R7, R3, R8 ;  /* 0x0000000307087225 */ /* 0x000fc800078e0008 */
[C---:B------:R-:W-:Y:S02]  /*0710*/  IMAD R10, R5.reuse, R3, RZ ;  /* 0x00000003050a7224 */ /* 0x040fe400078e02ff */
[----:B------:R-:W-:-:S04]  /*0720*/  IMAD.HI.U32 R7, P0, R5, R2, R8 ;  /* 0x0000000205077227 */ /* 0x000fc80007800008 */
[----:B------:R-:W-:Y:S01]  /*0730*/  IMAD.HI.U32 R5, R5, R3, RZ ;  /* 0x0000000305057227 */ /* 0x000fe200078e00ff */
[----:B------:R-:W-:-:S03]  /*0740*/  IADD3 R7, P1, PT, R10, R7, RZ ;  /* 0x000000070a077210 */ /* 0x000fc60007f3e0ff */
[----:B------:R-:W-:Y:S02]  /*0750*/  IMAD.X R5, RZ, RZ, R5, P0 ;  /* 0x000000ffff057224 */ /* 0x000fe400000e0605 */
[----:B------:R-:W-:-:S03]  /*0760*/  IMAD.WIDE.U32 R8, R7, R4, RZ ;  /* 0x0000000407087225 */ /* 0x000fc600078e00ff */
[----:B------:R-:W-:Y:S01]  /*0770*/  IADD3.X R5, PT, PT, RZ, R5, RZ, P1, !PT ;  /* 0x00000005ff057210 */ /* 0x000fe20000ffe4ff */
[----:B------:R-:W-:Y:S01]  /*0780*/  IMAD R7, R7, UR4, R9 ;  /* 0x0000000407077c24 */ /* 0x000fe2000f8e0209 */
[----:B------:R-:W-:-:S03]  /*0790*/  IADD3 R11, P1, PT, -R8, R2, RZ ;  /* 0x00000002080b7210 */ /* 0x000fc60007f3e1ff */
[-C--:B------:R-:W-:Y:S01]  /*07a0*/  IMAD R8, R5, R4.reuse, R7 ;  /* 0x0000000405087224 */ /* 0x080fe200078e0207 */
[----:B------:R-:W-:-:S03]  /*07b0*/  ISETP.GE.U32.AND P0, PT, R11, R4, PT ;  /* 0x000000040b00720c */ /* 0x000fc60003f06070 */
[----:B------:R-:W-:Y:S01]  /*07c0*/  IMAD.X R5, R3, 0x1, ~R8, P1 ;  /* 0x0000000103057824 */ /* 0x000fe200008e0e08 */
[----:B------:R-:W-:-:S04]  /*07d0*/  IADD3 R9, P1, PT, -R4, R11, RZ ;  /* 0x0000000b04097210 */ /* 0x000fc80007f3e1ff */
[C---:B------:R-:W-:Y:S02]  /*07e0*/  ISETP.GE.U32.AND.EX P0, PT, R5.reuse, UR4, PT, P0 ;  /* 0x0000000405007c0c */ /* 0x040fe4000bf06100 */
[----:B------:R-:W-:Y:S02]  /*07f0*/  IADD3.X R8, PT, PT, R5, ~UR4, RZ, P1, !PT ;  /* 0x8000000405087c10 */ /* 0x000fe40008ffe4ff */
[----:B------:R-:W-:Y:S02]  /*0800*/  SEL R9, R9, R11, P0 ;  /* 0x0000000b09097207 */ /* 0x000fe40000000000 */
[----:B------:R-:W-:Y:S02]  /*0810*/  SEL R8, R8, R5, P0 ;  /* 0x0000000508087207 */ /* 0x000fe40000000000 */
[----:B------:R-:W-:Y:S02]  /*0820*/  ISETP.GE.U32.AND P0, PT, R9, R4, PT ;  /* 0x000000040900720c */ /* 0x000fe40003f06070 */
[----:B------:R-:W-:-:S02]  /*0830*/  IADD3 R5, P2, PT, -R4, R9, RZ ;  /* 0x0000000904057210 */ /* 0x000fc40007f5e1ff */
[C---:B------:R-:W-:Y:S02]  /*0840*/  ISETP.GE.U32.AND.EX P0, PT, R8.reuse, UR4, PT, P0 ;  /* 0x0000000408007c0c */ /* 0x040fe4000bf06100 */
[----:B------:R-:W-:Y:S02]  /*0850*/  IADD3.X R7, PT, PT, R8, ~UR4, RZ, P2, !PT ;  /* 0x8000000408077c10 */ /* 0x000fe400097fe4ff */
[----:B------:R-:W-:Y:S02]  /*0860*/  ISETP.NE.U32.AND P1, PT, R4, RZ, PT ;  /* 0x000000ff0400720c */ /* 0x000fe40003f25070 */
[----:B------:R-:W-:Y:S02]  /*0870*/  SEL R4, R5, R9, P0 ;  /* 0x0000000905047207 */ /* 0x000fe40000000000 */
[----:B------:R-:W-:Y:S01]  /*0880*/  SEL R5, R7, R8, P0 ;  /* 0x0000000807057207 */ /* 0x000fe20000000000 */
[----:B------:R-:W-:Y:S01]  /*0890*/  HFMA2 R7, -RZ, RZ, 0, 0 ;  /* 0x00000000ff077431 */ /* 0x000fe200000001ff */
[----:B------:R-:W-:-:S04]  /*08a0*/  ISETP.NE.AND.EX P1, PT, RZ, UR4, PT, P1 ;  /* 0x00000004ff007c0c */ /* 0x000fc8000bf25310 */
[----:B------:R-:W-:Y:S02]  /*08b0*/  SEL R4, R4, 0xffffffff, P1 ;  /* 0xffffffff04047807 */ /* 0x000fe40000800000 */
[----:B------:R-:W-:Y:S01]  /*08c0*/  SEL R5, R5, 0xffffffff, P1 ;  /* 0xffffffff05057807 */ /* 0x000fe20000800000 */
[----:B------:R-:W-:Y:S06]  /*08d0*/  RET.REL.NODEC R6 `(_Z17dev_GPUmonolithicPmPjS0_) ;  /* 0xfffffff406c87950 */ /* 0x000fec0003c3ffff */
.L_x_6:
[----:B------:R-:W-:-:S00]  /*08e0*/  BRA `(.L_x_6) ;  /* 0xfffffffc00fc7947 */ /* 0x000fc0000383ffff */
[----:B------:R-:W-:-:S00]  /*08f0*/  NOP ;  /* 0x0000000000007918 */ /* 0x000fc00000000000 */
        /* <DEDUP_REMOVED lines=8> */
.L_x_17:


//--------------------- .text._Z17dev_GPUgridstridePmPjS0_ --------------------------
	.section	.text._Z17dev_GPUgridstridePmPjS0_,"ax",@progbits
	.align	128
        .global         _Z17dev_GPUgridstridePmPjS0_
        .type           _Z17dev_GPUgridstridePmPjS0_,@function
        .size           _Z17dev_GPUgridstridePmPjS0_,(.L_x_18 - _Z17dev_GPUgridstridePmPjS0_)
        .other          _Z17dev_GPUgridstridePmPjS0_,@"STO_CUDA_ENTRY STV_DEFAULT"
_Z17dev_GPUgridstridePmPjS0_:
.text._Z17dev_GPUgridstridePmPjS0_:
        /* <DEDUP_REMOVED lines=13> */
[----:B------:R-:W0:Y:S01]  /*00d0*/  LDCU UR6, c[0x0][0x370] ;  /* 0x00006e00ff0677ac */ /* 0x000e220008000800 */
[----:B------:R-:W-:Y:S01]  /*00e0*/  MOV R10, R5 ;  /* 0x00000005000a7202 */ /* 0x000fe20000000f00 */
[----:B0-----:R-:W-:-:S07]  /*00f0*/  IMAD R5, R7, UR6, RZ ;  /* 0x0000000607057c24 */ /* 0x001fce000f8e02ff */
.L_x_15:
[----:B------:R-:W0:Y:S02]  /*0100*/  LDC.64 R2, c[0x0][0x380] ;  /* 0x0000e000ff027b82 */ /* 0x000e240000000a00 */
[----:B0-----:R-:W2:Y:S01]  /*0110*/  LDG.E.64 R2, desc[UR4][R2.64] ;  /* 0x0000000402027981 */ /* 0x001ea2000c1e1b00 */
[----:B------:R-:W-:Y:S01]  /*0120*/  IMAD.MOV.U32 R9, RZ, RZ, RZ ;  /* 0x000000ffff097224 */ /* 0x000fe200078e00ff */
[----:B--2---:R-:W-:-:S13]  /*0130*/  ISETP.NE.AND.EX P0, PT, R3, RZ, PT, !PT ;  /* 0x000000ff0300720c */ /* 0x004fda0003f053f0 */
[----:B------:R-:W-:Y:S05]  /*0140*/  @P0 BRA `(.L_x_7) ;  /* 0x0000000000500947 */ /* 0x000fea0003800000 */
[----:B------:R-:W0:Y:S01]  /*0150*/  I2F.U32.RP R11, R10 ;  /* 0x0000000a000b7306 */ /* 0x000e220000209000 */
[----:B------:R-:W-:-:S07]  /*0160*/  ISETP.NE.U32.AND P1, PT, R10, RZ, PT ;  /* 0x000000ff0a00720c */ /* 0x000fce0003f25070 */
[----:B0-----:R-:W0:Y:S02]  /*0170*/  MUFU.RCP R11, R11 ;  /* 0x0000000b000b7308 */ /* 0x001e240000001000 */
[----:B0-----:R-:W-:-:S06]  /*0180*/  VIADD R6, R11, 0xffffffe ;  /* 0x0ffffffe0b067836 */ /* 0x001fcc0000000000 */
[----:B------:R0:W1:Y:S02]  /*0190*/  F2I.FTZ.U32.TRUNC.NTZ R7, R6 ;  /* 0x0000000600077305 */ /* 0x000064000021f000 */
[----:B0-----:R-:W-:Y:S01]  /*01a0*/  IMAD.MOV.U32 R6, RZ, RZ, RZ ;  /* 0x000000ffff067224 */ /* 0x001fe200078e00ff */
[----:B-1----:R-:W-:-:S05]  /*01b0*/  IADD3 R13, PT, PT, RZ, -R7, RZ ;  /* 0x80000007ff0d7210 */ /* 0x002fca0007ffe0ff */
[----:B------:R-:W-:-:S04]  /*01c0*/  IMAD R13, R13, R10, RZ ;  /* 0x0000000a0d0d7224 */ /* 0x000fc800078e02ff */
[----:B------:R-:W-:-:S06]  /*01d0*/  IMAD.HI.U32 R7, R7, R13, R6 ;  /* 0x0000000d07077227 */ /* 0x000fcc00078e0006 */
[----:B------:R-:W-:-:S04]  /*01e0*/  IMAD.HI.U32 R7, R7, R2, RZ ;  /* 0x0000000207077227 */ /* 0x000fc800078e00ff */
[----:B------:R-:W-:-:S04]  /*01f0*/  IMAD.MOV R7, RZ, RZ, -R7 ;  /* 0x000000ffff077224 */ /* 0x000fc800078e0a07 */
[----:B------:R-:W-:-:S05]  /*0200*/  IMAD R7, R10, R7, R2 ;  /* 0x000000070a077224 */ /* 0x000fca00078e0202 */
[----:B------:R-:W-:-:S13]  /*0210*/  ISETP.GE.U32.AND P0, PT, R7, R10, PT ;  /* 0x0000000a0700720c */ /* 0x000fda0003f06070 */
[----:B------:R-:W-:-:S04]  /*0220*/  @P0 IADD3 R7, PT, PT, R7, -R10, RZ ;  /* 0x8000000a07070210 */ /* 0x000fc80007ffe0ff */
[----:B------:R-:W-:-:S13]  /*0230*/  ISETP.GE.U32.AND P0, PT, R7, R10, PT ;  /* 0x0000000a0700720c */ /* 0x000fda0003f06070 */
[----:B------:R-:W-:Y:S01]  /*0240*/  @P0 IMAD.IADD R7, R7, 0x1, -R10 ;  /* 0x0000000107070824 */ /* 0x000fe200078e0a0a */
[----:B------:R-:W-:-:S04]  /*0250*/  @!P1 LOP3.LUT R7, RZ, R10, RZ, 0x33, !PT ;  /* 0x0000000aff079212 */ /* 0x000fc800078e33ff */
[----:B------:R-:W-:-:S04]  /*0260*/  ISETP.NE.U32.AND P0, PT, R7, RZ, PT ;  /* 0x000000ff0700720c */ /* 0x000fc80003f05070 */
[----:B------:R-:W-:Y:S01]  /*0270*/  ISETP.NE.AND.EX P0, PT, RZ, RZ, PT, P0 ;  /* 0x000000ffff00720c */ /* 0x000fe20003f05300 */
[----:B------:R-:W-:-:S12]  /*0280*/  BRA `(.L_x_8) ;  /* 0x0000000000107947 */ /* 0x000fd80003800000 */
.L_x_7:
[----:B------:R-:W-:-:S07]  /*0290*/  MOV R12, 0x2b0 ;  /* 0x000002b0000c7802 */ /* 0x000fce0000000f00 */
[----:B------:R-:W-:Y:S05]  /*02a0*/  CALL.REL.NOINC `($__internal_1_$__cuda_sm20_rem_u64) ;  /* 0x0000000000bc7944 */ /* 0x000fea0003c00000 */
[----:B------:R-:W-:-:S04]  /*02b0*/  ISETP.NE.U32.AND P0, PT, R6, RZ, PT ;  /* 0x000000ff0600720c */ /* 0x000fc80003f05070 */
[----:B------:R-:W-:-:S13]  /*02c0*/  ISETP.NE.AND.EX P0, PT, R7, RZ, PT, P0 ;  /* 0x000000ff0700720c */ /* 0x000fda0003f05300 */
.L_x_8:
[----:B------:R-:W-:Y:S04]  /*02d0*/  BSSY.RECONVERGENT B0, `(.L_x_9) ;  /* 0x0000025000007945 */ /* 0x000fe80003800200 */
[----:B------:R-:W-:Y:S04]  /*02e0*/  BSSY.RELIABLE B1, `(.L_x_10) ;  /* 0x000001f000017945 */ /* 0x000fe80003800100 */
[----:B------:R-:W-:Y:S05]  /*02f0*/  @!P0 BRA `(.L_x_11) ;  /* 0x0000000000748947 */ /* 0x000fea0003800000 */
[----:B------:R-:W-:Y:S01]  /*0300*/  ISETP.NE.AND.EX P0, PT, R3, RZ, PT, !PT ;  /* 0x000000ff0300720c */ /* 0x000fe20003f053f0 */
[----:B------:R-:W-:-:S12]  /*0310*/  VIADD R10, R4, 0x7 ;  /* 0x00000007040a7836 */ /* 0x000fd80000000000 */
        /* <DEDUP_REMOVED lines=21> */
.L_x_12:
[----:B------:R-:W-:-:S07]  /*0470*/  MOV R12, 0x490 ;  /* 0x00000490000c7802 */ /* 0x000fce0000000f00 */
[----:B------:R-:W-:Y:S05]  /*0480*/  CALL.REL.NOINC `($__internal_1_$__cuda_sm20_rem_u64) ;  /* 0x0000000000447944 */ /* 0x000fea0003c00000 */
[----:B------:R-:W-:-:S04]  /*0490*/  ISETP.NE.U32.AND P0, PT, R6, RZ, PT ;  /* 0x000000ff0600720c */ /* 0x000fc80003f05070 */
[----:B------:R-:W-:-:S13]  /*04a0*/  ISETP.NE.AND.EX P0, PT, R7, RZ, PT, P0 ;  /* 0x000000ff0700720c */ /* 0x000fda0003f05300 */
.L_x_13:
[----:B------:R-:W-:Y:S05]  /*04b0*/  @P0 BREAK.RELIABLE B1 ;  /* 0x0000000000010942 */ /* 0x000fea0003800100 */
[----:B------:R-:W-:Y:S05]  /*04c0*/  @P0 BRA `(.L_x_14) ;  /* 0x0000000000140947 */ /* 0x000fea0003800000 */
.L_x_11:
[----:B------:R-:W-:Y:S05]  /*04d0*/  BSYNC.RELIABLE B1 ;  /* 0x0000000000017941 */ /* 0x000fea0003800100 */
.L_x_10:
[----:B------:R-:W0:Y:S08]  /*04e0*/  LDC.64 R2, c[0x0][0x388] ;  /* 0x0000e200ff027b82 */ /* 0x000e300000000a00 */
[----:B------:R-:W1:Y:S01]  /*04f0*/  LDC.64 R8, c[0x0][0x390] ;  /* 0x0000e400ff087b82 */ /* 0x000e620000000a00 */
[----:B0-----:R0:W-:Y:S04]  /*0500*/  STG.E desc[UR4][R2.64], RZ ;  /* 0x000000ff02007986 */ /* 0x0011e8000c101904 */
[----:B-1----:R0:W5:Y:S02]  /*0510*/  LDG.E R8, desc[UR4][R8.64] ;  /* 0x0000000408087981 */ /* 0x002164000c1e1900 */
.L_x_14:
[----:B------:R-:W-:Y:S05]  /*0520*/  BSYNC.RECONVERGENT B0 ;  /* 0x0000000000007941 */ /* 0x000fea0003800200 */
.L_x_9:
[----:B------:R-:W-:Y:S01]  /*0530*/  IADD3 R0, PT, PT, R5, R0, RZ ;  /* 0x0000000005007210 */ /* 0x000fe20007ffe0ff */
[----:B0----5:R-:W-:-:S04]  /*0540*/  VIADD R3, R8, 0xfffffffe ;  /* 0xfffffffe08037836 */ /* 0x021fc80000000000 */
[----:B------:R-:W-:-:S05]  /*0550*/  IMAD R4, R0, 0x6, RZ ;  /* 0x0000000600047824 */ /* 0x000fca00078e02ff */
[----:B------:R-:W-:-:S04]  /*0560*/  IADD3 R10, PT, PT, R4, 0x5, RZ ;  /* 0x00000005040a7810 */ /* 0x000fc80007ffe0ff */
[----:B------:R-:W-:-:S13]  /*0570*/  ISETP.GT.U32.AND P0, PT, R10, R3, PT ;  /* 0x000000030a00720c */ /* 0x000fda0003f04070 */
[----:B------:R-:W-:Y:S05]  /*0580*/  @!P0 BRA `(.L_x_15) ;  /* 0xfffffff800dc8947 */ /* 0x000fea000383ffff */
[----:B------:R-:W-:Y:S05]  /*0590*/  EXIT ;  /* 0x000000000000794d */ /* 0x000fea0003800000 */
        .weak           $__internal_1_$__cuda_sm20_rem_u64
        .type           $__internal_1_$__cuda_sm20_rem_u64,@function
        .size           $__internal_1_$__cuda_sm20_rem_u64,(.L_x_18 - $__internal_1_$__cuda_sm20_rem_u64)
$__internal_1_$__cuda_sm20_rem_u64:
[----:B------:R-:W-:-:S06]  /*05a0*/  IMAD.MOV.U32 R11, RZ, RZ, R9 ;  /* 0x000000ffff0b7224 */ /* 0x000fcc00078e0009 */
[----:B------:R-:W0:Y:S08]  /*05b0*/  I2F.U64.RP R11, R10 ;  /* 0x0000000a000b7312 */ /* 0x000e300000309000 */
[----:B0-----:R-:W0:Y:S02]  /*05c0*/  MUFU.RCP R6, R11 ;  /* 0x0000000b00067308 */ /* 0x001e240000001000 */
[----:B0-----:R-:W-:-:S06]  /*05d0*/  IADD3 R6, PT, PT, R6, 0x1ffffffe, RZ ;  /* 0x1ffffffe06067810 */ /* 0x001fcc0007ffe0ff */
[----:B------:R-:W0:Y:S02]  /*05e0*/  F2I.U64.TRUNC R6, R6 ;  /* 0x0000000600067311 */ /* 0x000e24000020d800 */
[----:B0-----:R-:W-:-:S04]  /*05f0*/  IMAD.WIDE.U32 R14, R6, R10, RZ ;  /* 0x0000000a060e7225 */ /* 0x001fc800078e00ff */
[C---:B------:R-:W-:Y:S01]  /*0600*/  IMAD R13, R6.reuse, R9, R15 ;  /* 0x00000009060d7224 */ /* 0x040fe200078e020f */
[----:B------:R-:W-:Y:S02]  /*0610*/  IADD3 R17, P0, PT, RZ, -R14, RZ ;  /* 0x8000000eff117210 */ /* 0x000fe40007f1e0ff */
[----:B------:R-:W-:Y:S01]  /*0620*/  MOV R15, R6 ;  /* 0x00000006000f7202 */ /* 0x000fe20000000f00 */
        /* <DEDUP_REMOVED lines=8> */
[----:B------:R-:W-:Y:S02]  /*06b0*/  IMAD.X R11, R11, 0x1, R7, P0 ;  /* 0x000000010b0b7824 */ /* 0x000fe400000e0607 */
[----:B------:R-:W-:-:S03]  /*06c0*/  IMAD.WIDE.U32 R6, R15, R10, RZ ;  /* 0x0000000a0f067225 */ /* 0x000fc600078e00ff */
[----:B------:R-:W-:Y:S01]  /*06d0*/  IADD3.X R11, PT, PT, RZ, RZ, R11, P2, P1 ;  /* 0x000000ffff0b7210 */ /* 0x000fe200017e240b */
[----:B------:R-:W-:Y:S01]  /*06e0*/  IMAD R7, R15, R9, R7 ;  /* 0x000000090f077224 */ /* 0x000fe200078e0207 */
[----:B------:R-:W-:-:S03]  /*06f0*/  IADD3 R13, P0, PT, RZ, -R6, RZ ;  /* 0x80000006ff0d7210 */ /* 0x000fc60007f1e0ff */
[----:B------:R-:W-:Y:S02]  /*0700*/  IMAD R7, R11, R10, R7 ;  /* 0x0000000a0b077224 */ /* 0x000fe400078e0207 */
[----:B------:R-:W-:-:S03]  /*0710*/  IMAD.HI.U32 R14, R15, R13, RZ ;  /* 0x0000000d0f0e7227 */ /* 0x000fc600078e00ff */
[----:B------:R-:W-:Y:S01]  /*0720*/  IADD3.X R6, PT, PT, RZ, ~R7, RZ, P0, !PT ;  /* 0x80000007ff067210 */ /* 0x000fe200007fe4ff */
[----:B------:R-:W-:-:S04]  /*0730*/  HFMA2 R7, -RZ, RZ, 0, 0 ;  /* 0x00000000ff077431 */ /* 0x000fc800000001ff */
[----:B------:R-:W-:-:S04]  /*0740*/  IMAD.WIDE.U32 R14, P0, R15, R6, R14 ;  /* 0x000000060f0e7225 */ /* 0x000fc8000780000e */
[C---:B------:R-:W-:Y:S02]  /*0750*/  IMAD R16, R11.reuse, R6, RZ ;  /* 0x000000060b107224 */ /* 0x040fe400078e02ff */
[----:B------:R-:W-:-:S04]  /*0760*/  IMAD.HI.U32 R13, P1, R11, R13, R14 ;  /* 0x0000000d0b0d7227 */ /* 0x000fc8000782000e */
[----:B------:R-:W-:Y:S01]  /*0770*/  IMAD.HI.U32 R6, R11, R6, RZ ;  /* 0x000000060b067227 */ /* 0x000fe200078e00ff */
[----:B------:R-:W-:-:S03]  /*0780*/  IADD3 R13, P2, PT, R16, R13, RZ ;  /* 0x0000000d100d7210 */ /* 0x000fc60007f5e0ff */
[----:B------:R-:W-:Y:S02]  /*0790*/  IMAD.X R11, R6, 0x1, R11, P0 ;  /* 0x00000001060b7824 */ /* 0x000fe400000e060b */
        /* <DEDUP_REMOVED lines=10> */
[----:B------:R-:W-:Y:S01]  /*0840*/  IMAD R13, R13, R9, R7 ;  /* 0x000000090d0d7224 */ /* 0x000fe200078e0207 */
[----:B------:R-:W-:-:S03]  /*0850*/  IADD3 R7, P1, PT, -R6, R2, RZ ;  /* 0x0000000206077210 */ /* 0x000fc60007f3e1ff */
[-C--:B------:R-:W-:Y:S01]  /*0860*/  IMAD R6, R11, R10.reuse, R13 ;  /* 0x0000000a0b067224 */ /* 0x080fe200078e020d */
[----:B------:R-:W-:Y:S02]  /*0870*/  ISETP.GE.U32.AND P0, PT, R7, R10, PT ;  /* 0x0000000a0700720c */ /* 0x000fe40003f06070 */
[----:B------:R-:W-:Y:S01]  /*0880*/  MOV R13, 0x0 ;  /* 0x00000000000d7802 */ /* 0x000fe20000000f00 */
[----:B------:R-:W-:Y:S01]  /*0890*/  IMAD.X R6, R3, 0x1, ~R6, P1 ;  /* 0x0000000103067824 */ /* 0x000fe200008e0e06 */
[----:B------:R-:W-:-:S04]  /*08a0*/  IADD3 R11, P1, PT, -R10, R7, RZ ;  /* 0x000000070a0b7210 */ /* 0x000fc80007f3e1ff */
[----:B------:R-:W-:Y:S02]  /*08b0*/  ISETP.GE.U32.AND.EX P0, PT, R6, R9, PT, P0 ;  /* 0x000000090600720c */ /* 0x000fe40003f06100 */
[-C--:B------:R-:W-:Y:S02]  /*08c0*/  IADD3.X R14, PT, PT, ~R9, R6.reuse, RZ, P1, !PT ;  /* 0x00000006090e7210 */ /* 0x080fe40000ffe5ff */
[----:B------:R-:W-:Y:S02]  /*08d0*/  SEL R11, R11, R7, P0 ;  /* 0x000000070b0b7207 */ /* 0x000fe40000000000 */
[----:B------:R-:W-:Y:S02]  /*08e0*/  SEL R14, R14, R6, P0 ;  /* 0x000000060e0e7207 */ /* 0x000fe40000000000 */
[----:B------:R-:W-:Y:S02]  /*08f0*/  IADD3 R6, P2, PT, -R10, R11, RZ ;  /* 0x0000000b0a067210 */ /* 0x000fe40007f5e1ff */
[----:B------:R-:W-:-:S02]  /*0900*/  ISETP.GE.U32.AND P0, PT, R11, R10, PT ;  /* 0x0000000a0b00720c */ /* 0x000fc40003f06070 */
[----:B------:R-:W-:Y:S01]  /*0910*/  ISETP.NE.U32.AND P1, PT, R10, RZ, PT ;  /* 0x000000ff0a00720c */ /* 0x000fe20003f25070 */
[C---:B------:R-:W-:Y:S01]  /*0920*/  IMAD.X R7, R14.reuse, 0x1, ~R9, P2 ;  /* 0x000000010e077824 */ /* 0x040fe200010e0e09 */
[----:B------:R-:W-:Y:S02]  /*0930*/  ISETP.GE.U32.AND.EX P0, PT, R14, R9, PT, P0 ;  /* 0x000000090e00720c */ /* 0x000fe40003f06100 */
[----:B------:R-:W-:Y:S02]  /*0940*/  ISETP.NE.AND.EX P1, PT, R9, RZ, PT, P1 ;  /* 0x000000ff0900720c */ /* 0x000fe40003f25310 */
[----:B------:R-:W-:Y:S02]  /*0950*/  SEL R6, R6, R11, P0 ;  /* 0x0000000b06067207 */ /* 0x000fe40000000000 */
[----:B------:R-:W-:Y:S02]  /*0960*/  SEL R7, R7, R14, P0 ;  /* 0x0000000e07077207 */ /* 0x000fe40000000000 */
[----:B------:R-:W-:-:S02]  /*0970*/  SEL R6, R6, 0xffffffff, P1 ;  /* 0xffffffff06067807 */ /* 0x000fc40000800000 */
[----:B------:R-:W-:Y:S01]  /*0980*/  SEL R7, R7, 0xffffffff, P1 ;  /* 0xffffffff07077807 */ /* 0x000fe20000800000 */
[----:B------:R-:W-:Y:S06]  /*0990*/  RET.REL.NODEC R12 `(_Z17dev_GPUgridstridePmPjS0_) ;  /* 0xfffffff40c987950 */ /* 0x000fec0003c3ffff */
.L_x_16:
        /* <DEDUP_REMOVED lines=14> */
.L_x_18:


//--------------------- .nv.shared.reserved.0     --------------------------
	.section	.nv.shared.reserved.0,"aw",@nobits
	.weak		__nv_reservedSMEM_offset_0_alias
	.size		__nv_reservedSMEM_offset_0_alias, 0, 64
	.other		__nv_reservedSMEM_offset_0_alias,@"STO_CUDA_RESERVED_SHARED STV_DEFAULT"
__nv_reservedSMEM_offset_0_alias:
	.zero		0
	.zero		64


//--------------------- .nv.constant0._Z17dev_GPUmonolithicPmPjS0_ --------------------------
	.section	.nv.constant0._Z17dev_GPUmonolithicPmPjS0_,"a",@progbits
	.sectionflags	@""
	.align	4
.nv.constant0._Z17dev_GPUmonolithicPmPjS0_:
	.zero		920


//--------------------- .nv.constant0._Z17dev_GPUgridstridePmPjS0_ --------------------------
	.section	.nv.constant0._Z17dev_GPUgridstridePmPjS0_,"a",@progbits
	.sectionflags	@""
	.align	4
.nv.constant0._Z17dev_GPUgridstridePmPjS0_:
	.zero		920


//--------------------- SYMBOLS --------------------------

	.type		.nv.reservedSmem.offset0,@object
	.size		.nv.reservedSmem.offset0,0x4
